	.headerflags	@"EF_CUDA_TEXMODE_UNIFIED EF_CUDA_64BIT_ADDRESS EF_CUDA_ACCELERATORS EF_CUDA_SM90 EF_CUDA_VIRTUAL_SM(EF_CUDA_SM90)"
	.elftype	@"ET_EXEC"


//--------------------- .nv.info                  --------------------------
	.section	.nv.info,"",@"SHT_CUDA_INFO"
	.align	4


	//----- nvinfo : EIATTR_REGCOUNT
	.align		4
        /*0000*/ 	.byte	0x04, 0x2f
        /*0002*/ 	.short	(.L_1 - .L_0)
	.align		4
.L_0:
        /*0004*/ 	.word	index@(triton_poi_fused_convolution_div_max_pool2d_with_indices_relu_sub_21)
        /*0008*/ 	.word	0x0000001e


	//----- nvinfo : EIATTR_MIN_STACK_SIZE
	.align		4
.L_1:
        /*000c*/ 	.byte	0x04, 0x12
        /*000e*/ 	.short	(.L_3 - .L_2)
	.align		4
.L_2:
        /*0010*/ 	.word	index@(triton_poi_fused_convolution_div_max_pool2d_with_indices_relu_sub_21)
        /*0014*/ 	.word	0x00000000


	//----- nvinfo : EIATTR_FRAME_SIZE
	.align		4
.L_3:
        /*0018*/ 	.byte	0x04, 0x11
        /*001a*/ 	.short	(.L_5 - .L_4)
	.align		4
.L_4:
        /*001c*/ 	.word	index@(triton_poi_fused_convolution_div_max_pool2d_with_indices_relu_sub_21)
        /*0020*/ 	.word	0x00000000


	//----- nvinfo : EIATTR_MIN_STACK_SIZE
	.align		4
.L_5:
        /*0024*/ 	.byte	0x04, 0x12
        /*0026*/ 	.short	(.L_7 - .L_6)
	.align		4
.L_6:
        /*0028*/ 	.word	index@(triton_poi_fused_convolution_div_max_pool2d_with_indices_relu_sub_21)
        /*002c*/ 	.word	0x00000000
.L_7:


//--------------------- .nv.info.triton_poi_fused_convolution_div_max_pool2d_with_indices_relu_sub_21 --------------------------
	.section	.nv.info.triton_poi_fused_convolution_div_max_pool2d_with_indices_relu_sub_21,"",@"SHT_CUDA_INFO"
	.sectionflags	@""
	.align	4


	//----- nvinfo : EIATTR_CUDA_API_VERSION
	.align		4
        /*0000*/ 	.byte	0x04, 0x37
        /*0002*/ 	.short	(.L_9 - .L_8)
.L_8:
        /*0004*/ 	.word	0x0000007c


	//----- nvinfo : EIATTR_KPARAM_INFO
	.align		4
.L_9:
        /*0008*/ 	.byte	0x04, 0x17
        /*000a*/ 	.short	(.L_11 - .L_10)
.L_10:
        /*000c*/ 	.word	0x00000000
        /*0010*/ 	.short	0x0003
        /*0012*/ 	.short	0x0014
        /*0014*/ 	.byte	0x00, 0xf0, 0x11, 0x00


	//----- nvinfo : EIATTR_KPARAM_INFO
	.align		4
.L_11:
        /*0018*/ 	.byte	0x04, 0x17
        /*001a*/ 	.short	(.L_13 - .L_12)
.L_12:
        /*001c*/ 	.word	0x00000000
        /*0020*/ 	.short	0x0002
        /*0022*/ 	.short	0x0010
        /*0024*/ 	.byte	0x00, 0xf0, 0x11, 0x00


	//----- nvinfo : EIATTR_KPARAM_INFO
	.align		4
.L_13:
        /*0028*/ 	.byte	0x04, 0x17
        /*002a*/ 	.short	(.L_15 - .L_14)
.L_14:
        /*002c*/ 	.word	0x00000000
        /*0030*/ 	.short	0x0001
        /*0032*/ 	.short	0x0008
        /*0034*/ 	.byte	0x00, 0xf4, 0x21, 0x00


	//----- nvinfo : EIATTR_KPARAM_INFO
	.align		4
.L_15:
        /*0038*/ 	.byte	0x04, 0x17
        /*003a*/ 	.short	(.L_17 - .L_16)
.L_16:
        /*003c*/ 	.word	0x00000000
        /*0040*/ 	.short	0x0000
        /*0042*/ 	.short	0x0000
        /*0044*/ 	.byte	0x00, 0xf4, 0x21, 0x00


	//----- nvinfo : EIATTR_SPARSE_MMA_MASK
	.align		4
.L_17:
        /*0048*/ 	.byte	0x03, 0x50
        /*004a*/ 	.short	0x0000


	//----- nvinfo : EIATTR_MAXREG_COUNT
	.align		4
        /*004c*/ 	.byte	0x03, 0x1b
        /*004e*/ 	.short	0x00ff


	//----- nvinfo : EIATTR_EXIT_INSTR_OFFSETS
	.align		4
        /*0050*/ 	.byte	0x04, 0x1c
        /*0052*/ 	.short	(.L_19 - .L_18)


	//   ....[0]....
.L_18:
        /*0054*/ 	.word	0x000006d0


	//   ....[1]....
        /*0058*/ 	.word	0x00000720


	//----- nvinfo : EIATTR_REQNTID
	.align		4
.L_19:
        /*005c*/ 	.byte	0x04, 0x10
        /*005e*/ 	.short	(.L_21 - .L_20)
.L_20:
        /*0060*/ 	.word	0x00000080
        /*0064*/ 	.word	0x00000001
        /*0068*/ 	.word	0x00000001


	//----- nvinfo : EIATTR_CBANK_PARAM_SIZE
	.align		4
.L_21:
        /*006c*/ 	.byte	0x03, 0x19
        /*006e*/ 	.short	0x0018


	//----- nvinfo : EIATTR_PARAM_CBANK
	.align		4
        /*0070*/ 	.byte	0x04, 0x0a
        /*0072*/ 	.short	(.L_23 - .L_22)
	.align		4
.L_22:
        /*0074*/ 	.word	index@(.nv.constant0.triton_poi_fused_convolution_div_max_pool2d_with_indices_relu_sub_21)
        /*0078*/ 	.short	0x0210
        /*007a*/ 	.short	0x0018


	//----- nvinfo : EIATTR_SW_WAR
	.align		4
.L_23:
        /*007c*/ 	.byte	0x04, 0x36
        /*007e*/ 	.short	(.L_25 - .L_24)
.L_24:
        /*0080*/ 	.word	0x00000008
.L_25:


//--------------------- .nv.callgraph             --------------------------
	.section	.nv.callgraph,"",@"SHT_CUDA_CALLGRAPH"
	.align	4
	.sectionentsize	8
	.align		4
        /*0000*/ 	.word	0x00000000
	.align		4
        /*0004*/ 	.word	0xffffffff
	.align		4
        /*0008*/ 	.word	0x00000000
	.align		4
        /*000c*/ 	.word	0xfffffffe
	.align		4
        /*0010*/ 	.word	0x00000000
	.align		4
        /*0014*/ 	.word	0xfffffffd
	.align		4
        /*0018*/ 	.word	0x00000000
	.align		4
        /*001c*/ 	.word	0xfffffffc


//--------------------- .text.triton_poi_fused_convolution_div_max_pool2d_with_indices_relu_sub_21 --------------------------
	.section	.text.triton_poi_fused_convolution_div_max_pool2d_with_indices_relu_sub_21,"ax",@progbits
	.sectionflags	@"SHF_BARRIERS=1"
	.align	128
        .global         triton_poi_fused_convolution_div_max_pool2d_with_indices_relu_sub_21
        .type           triton_poi_fused_convolution_div_max_pool2d_with_indices_relu_sub_21,@function
        .size           triton_poi_fused_convolution_div_max_pool2d_with_indices_relu_sub_21,(.L_x_1 - triton_poi_fused_convolution_div_max_pool2d_with_indices_relu_sub_21)
        .other          triton_poi_fused_convolution_div_max_pool2d_with_indices_relu_sub_21,@"STO_CUDA_ENTRY STV_DEFAULT"
triton_poi_fused_convolution_div_max_pool2d_with_indices_relu_sub_21:
.text.triton_poi_fused_convolution_div_max_pool2d_with_indices_relu_sub_21:
[----:B------:R-:W0:Y:S01]  /*0000*/  LDC R1, c[0x0][0x28] ;  /* 0x00000a00ff017b82 */ /* 0x000e220000000800 */
[----:B------:R-:W1:Y:S07]  /*0010*/  S2R R19, SR_CTAID.Z ;  /* 0x0000000000137919 */ /* 0x000e6e0000002700 */
[----:B------:R-:W1:Y:S01]  /*0020*/  S2UR UR4, SR_CTAID.Y ;  /* 0x00000000000479c3 */ /* 0x000e620000002600 */
[----:B------:R-:W-:Y:S01]  /*0030*/  IMAD.MOV.U32 R14, RZ, RZ, RZ ;  /* 0x000000ffff0e7224 */ /* 0x000fe200078e00ff */
[----:B------:R-:W-:Y:S01]  /*0040*/  ULDC.64 UR6, c[0x0][0x208] ;  /* 0x0000820000067ab9 */ /* 0x000fe20000000a00 */
[----:B------:R-:W2:Y:S01]  /*0050*/  S2R R15, SR_CTAID.X ;  /* 0x00000000000f7919 */ /* 0x000ea20000002500 */
[----:B------:R-:W3:Y:S04]  /*0060*/  S2R R18, SR_TID.X ;  /* 0x0000000000127919 */ /* 0x000ee80000002100 */
[----:B------:R-:W1:Y:S08]  /*0070*/  LDC R0, c[0x0][0x10] ;  /* 0x00000400ff007b82 */ /* 0x000e700000000800 */
[----:B------:R-:W4:Y:S01]  /*0080*/  LDC.64 R16, c[0x0][0x210] ;  /* 0x00008400ff107b82 */ /* 0x000f220000000a00 */
[----:B-1----:R-:W-:-:S02]  /*0090*/  IMAD R19, R19, R0, UR4 ;  /* 0x0000000413137e24 */ /* 0x002fc4000f8e0200 */
[----:B--2---:R-:W-:Y:S02]  /*00a0*/  IMAD.SHL.U32 R15, R15, 0x10, RZ ;  /* 0x000000100f0f7824 */ /* 0x004fe400078e00ff */
[----:B------:R-:W-:Y:S01]  /*00b0*/  IMAD.SHL.U32 R19, R19, 0x40, RZ ;  /* 0x0000004013137824 */ /* 0x000fe200078e00ff */
[----:B---3--:R-:W-:Y:S02]  /*00c0*/  SHF.R.U32.HI R0, RZ, 0x4, R18 ;  /* 0x00000004ff007819 */ /* 0x008fe40000011612 */
[----:B------:R-:W-:Y:S02]  /*00d0*/  LOP3.LUT R4, R15, 0xf, R18, 0xf8, !PT ;  /* 0x0000000f0f047812 */ /* 0x000fe400078ef812 */
[----:B------:R-:W-:Y:S02]  /*00e0*/  SGXT.U32 R0, R0, 0x3 ;  /* 0x000000030000781a */ /* 0x000fe40000000000 */
[----:B------:R-:W-:Y:S02]  /*00f0*/  ISETP.GE.AND P0, PT, R4, 0x9, PT ;  /* 0x000000090400780c */ /* 0x000fe40003f06270 */
[----:B------:R-:W-:-:S02]  /*0100*/  LOP3.LUT R3, R19, 0x8, R0, 0xfe, !PT ;  /* 0x0000000813037812 */ /* 0x000fc400078efe00 */
[----:B------:R-:W-:Y:S02]  /*0110*/  LOP3.LUT R2, R19, R0, RZ, 0xfc, !PT ;  /* 0x0000000013027212 */ /* 0x000fe400078efcff */
[C---:B------:R-:W-:Y:S01]  /*0120*/  ISETP.LT.AND P2, PT, R3.reuse, 0x40000, !P0 ;  /* 0x000400000300780c */ /* 0x040fe20004741270 */
[--C-:B------:R-:W-:Y:S01]  /*0130*/  IMAD R3, R3, 0x9, R4.reuse ;  /* 0x0000000903037824 */ /* 0x100fe200078e0204 */
[----:B------:R-:W-:Y:S01]  /*0140*/  LOP3.LUT R6, R19, 0x10, R0, 0xfe, !PT ;  /* 0x0000001013067812 */ /* 0x000fe200078efe00 */
[C---:B------:R-:W-:Y:S01]  /*0150*/  IMAD R5, R2.reuse, 0x9, R4 ;  /* 0x0000000902057824 */ /* 0x040fe200078e0204 */
[----:B------:R-:W-:Y:S02]  /*0160*/  LOP3.LUT R7, R19, 0x18, R0, 0xfe, !PT ;  /* 0x0000001813077812 */ /* 0x000fe400078efe00 */
[----:B------:R-:W-:Y:S01]  /*0170*/  ISETP.LT.AND P1, PT, R2, 0x40000, !P0 ;  /* 0x000400000200780c */ /* 0x000fe20004721270 */
[----:B----4-:R-:W-:Y:S01]  /*0180*/  IMAD.WIDE R2, R3, 0x4, R16 ;  /* 0x0000000403027825 */ /* 0x010fe200078e0210 */
[----:B------:R-:W-:-:S02]  /*0190*/  ISETP.LT.AND P6, PT, R6, 0x40000, !P0 ;  /* 0x000400000600780c */ /* 0x000fc400047c1270 */
[----:B------:R-:W-:Y:S02]  /*01a0*/  LOP3.LUT R8, R19, 0x20, R0, 0xfe, !PT ;  /* 0x0000002013087812 */ /* 0x000fe400078efe00 */
[----:B------:R-:W-:Y:S01]  /*01b0*/  ISETP.LT.AND P5, PT, R7, 0x40000, !P0 ;  /* 0x000400000700780c */ /* 0x000fe200047a1270 */
[----:B------:R1:W2:Y:S01]  /*01c0*/  @P2 LDG.E.EL R14, desc[UR6][R2.64] ;  /* 0x00000006020e2981 */ /* 0x0002a2000c2e1900 */
[----:B------:R-:W-:Y:S02]  /*01d0*/  LOP3.LUT R4, R19, 0x28, R0, 0xfe, !PT ;  /* 0x0000002813047812 */ /* 0x000fe400078efe00 */
[----:B------:R-:W-:Y:S02]  /*01e0*/  LOP3.LUT R6, R19, 0x30, R0, 0xfe, !PT ;  /* 0x0000003013067812 */ /* 0x000fe400078efe00 */
[----:B------:R-:W-:Y:S02]  /*01f0*/  LOP3.LUT R7, R19, 0x38, R0, 0xfe, !PT ;  /* 0x0000003813077812 */ /* 0x000fe400078efe00 */
[----:B------:R-:W-:-:S02]  /*0200*/  ISETP.LT.AND P4, PT, R8, 0x40000, !P0 ;  /* 0x000400000800780c */ /* 0x000fc40004781270 */
[----:B------:R-:W-:Y:S02]  /*0210*/  ISETP.LT.AND P3, PT, R4, 0x40000, !P0 ;  /* 0x000400000400780c */ /* 0x000fe40004761270 */
[----:B------:R-:W-:Y:S02]  /*0220*/  ISETP.LT.AND P2, PT, R6, 0x40000, !P0 ;  /* 0x000400000600780c */ /* 0x000fe40004741270 */
[----:B------:R-:W-:Y:S01]  /*0230*/  ISETP.LT.AND P0, PT, R7, 0x40000, !P0 ;  /* 0x000400000700780c */ /* 0x000fe20004701270 */
[C---:B------:R-:W-:Y:S02]  /*0240*/  VIADD R7, R5.reuse, 0x90 ;  /* 0x0000009005077836 */ /* 0x040fe40000000000 */
[C---:B------:R-:W-:Y:S02]  /*0250*/  VIADD R9, R5.reuse, 0xd8 ;  /* 0x000000d805097836 */ /* 0x040fe40000000000 */
[C---:B------:R-:W-:Y:S02]  /*0260*/  VIADD R11, R5.reuse, 0x120 ;  /* 0x00000120050b7836 */ /* 0x040fe40000000000 */
[----:B------:R-:W-:-:S02]  /*0270*/  VIADD R13, R5, 0x168 ;  /* 0x00000168050d7836 */ /* 0x000fc40000000000 */
[C---:B------:R-:W-:Y:S02]  /*0280*/  VIADD R23, R5.reuse, 0x1b0 ;  /* 0x000001b005177836 */ /* 0x040fe40000000000 */
[C---:B------:R-:W-:Y:S02]  /*0290*/  VIADD R25, R5.reuse, 0x1f8 ;  /* 0x000001f805197836 */ /* 0x040fe40000000000 */
[----:B-1----:R-:W-:-:S04]  /*02a0*/  IMAD.WIDE R2, R5, 0x4, R16 ;  /* 0x0000000405027825 */ /* 0x002fc800078e0210 */
[----:B------:R-:W-:-:S04]  /*02b0*/  IMAD.WIDE R4, R7, 0x4, R16 ;  /* 0x0000000407047825 */ /* 0x000fc800078e0210 */
[----:B------:R-:W-:-:S04]  /*02c0*/  IMAD.WIDE R6, R9, 0x4, R16 ;  /* 0x0000000409067825 */ /* 0x000fc800078e0210 */
[----:B------:R-:W-:Y:S01]  /*02d0*/  IMAD.WIDE R8, R11, 0x4, R16 ;  /* 0x000000040b087825 */ /* 0x000fe200078e0210 */
[----:B------:R-:W-:-:S03]  /*02e0*/  CS2R R20, SRZ ;  /* 0x0000000000147805 */ /* 0x000fc6000001ff00 */
[----:B------:R-:W-:-:S03]  /*02f0*/  IMAD.WIDE R10, R13, 0x4, R16 ;  /* 0x000000040d0a7825 */ /* 0x000fc600078e0210 */
[----:B------:R1:W3:Y:S01]  /*0300*/  @P6 LDG.E.EL R20, desc[UR6][R4.64] ;  /* 0x0000000604146981 */ /* 0x0002e2000c2e1900 */
[--C-:B------:R-:W-:Y:S01]  /*0310*/  IMAD.WIDE R12, R23, 0x4, R16.reuse ;  /* 0x00000004170c7825 */ /* 0x100fe200078e0210 */
[----:B------:R-:W-:Y:S02]  /*0320*/  CS2R R22, SRZ ;  /* 0x0000000000167805 */ /* 0x000fe4000001ff00 */
[----:B------:R-:W4:Y:S01]  /*0330*/  @P5 LDG.E.EL R21, desc[UR6][R6.64] ;  /* 0x0000000606155981 */ /* 0x000f22000c2e1900 */
[----:B------:R-:W-:Y:S01]  /*0340*/  IMAD.WIDE R16, R25, 0x4, R16 ;  /* 0x0000000419107825 */ /* 0x000fe200078e0210 */
[----:B------:R-:W-:Y:S02]  /*0350*/  CS2R R24, SRZ ;  /* 0x0000000000187805 */ /* 0x000fe4000001ff00 */
[----:B------:R-:W5:Y:S01]  /*0360*/  @P4 LDG.E.EL R22, desc[UR6][R8.64] ;  /* 0x0000000608164981 */ /* 0x000f62000c2e1900 */
[----:B------:R-:W-:-:S03]  /*0370*/  IMAD.MOV.U32 R26, RZ, RZ, RZ ;  /* 0x000000ffff1a7224 */ /* 0x000fc600078e00ff */
[----:B------:R-:W5:Y:S04]  /*0380*/  @P3 LDG.E.EL R24, desc[UR6][R10.64] ;  /* 0x000000060a183981 */ /* 0x000f68000c2e1900 */
[----:B------:R1:W5:Y:S04]  /*0390*/  @P2 LDG.E.EL R23, desc[UR6][R12.64] ;  /* 0x000000060c172981 */ /* 0x000368000c2e1900 */
[----:B------:R1:W5:Y:S04]  /*03a0*/  @P1 LDG.E.EL R26, desc[UR6][R2.64] ;  /* 0x00000006021a1981 */ /* 0x000368000c2e1900 */
[----:B------:R-:W5:Y:S01]  /*03b0*/  @P0 LDG.E.EL R25, desc[UR6][R16.64] ;  /* 0x0000000610190981 */ /* 0x000f62000c2e1900 */
[----:B------:R-:W1:Y:S01]  /*03c0*/  S2R R27, SR_TID.X ;  /* 0x00000000001b7919 */ /* 0x000e620000002100 */
[----:B------:R-:W1:Y:S01]  /*03d0*/  S2UR UR5, SR_CgaCtaId ;  /* 0x00000000000579c3 */ /* 0x000e620000008800 */
[----:B------:R-:W-:Y:S01]  /*03e0*/  UMOV UR4, 0x400 ;  /* 0x0000040000047882 */ /* 0x000fe20000000000 */
[----:B-1----:R-:W-:Y:S01]  /*03f0*/  IMAD.SHL.U32 R4, R27, 0x40, RZ ;  /* 0x000000401b047824 */ /* 0x002fe200078e00ff */
[----:B------:R-:W-:-:S04]  /*0400*/  SHF.R.U32.HI R5, RZ, 0x4, R27 ;  /* 0x00000004ff057819 */ /* 0x000fc8000001161b */
[----:B------:R-:W-:Y:S02]  /*0410*/  SGXT.U32 R5, R5, 0x3 ;  /* 0x000000030505781a */ /* 0x000fe40000000000 */
[----:B------:R-:W-:Y:S01]  /*0420*/  LOP3.LUT R4, R4, 0x3c0, RZ, 0xc0, !PT ;  /* 0x000003c004047812 */ /* 0x000fe200078ec0ff */
[----:B0-----:R-:W-:-:S03]  /*0430*/  UPRMT UR4, UR5, 0x654, UR4 ;  /* 0x0000065405047896 */ /* 0x001fc60008000004 */
[----:B------:R-:W-:-:S04]  /*0440*/  LOP3.LUT R5, R4, R5, RZ, 0xfc, !PT ;  /* 0x0000000504057212 */ /* 0x000fc800078efcff */
[----:B------:R-:W-:-:S04]  /*0450*/  LEA.HI R5, R4, R5, RZ, 0x1c ;  /* 0x0000000504057211 */ /* 0x000fc800078fe0ff */
[----:B------:R-:W-:Y:S01]  /*0460*/  LEA R13, R5, UR4, 0x2 ;  /* 0x00000004050d7c11 */ /* 0x000fe2000f8e10ff */
[----:B------:R-:W-:Y:S01]  /*0470*/  IMAD.SHL.U32 R8, R27, 0x4, RZ ;  /* 0x000000041b087824 */ /* 0x000fe200078e00ff */
[----:B------:R-:W-:-:S04]  /*0480*/  SHF.R.U32.HI R2, RZ, 0x2, R27 ;  /* 0x00000002ff027819 */ /* 0x000fc8000001161b */
[----:B------:R-:W-:Y:S02]  /*0490*/  LOP3.LUT R8, R8, 0x1fc, RZ, 0xc0, !PT ;  /* 0x000001fc08087812 */ /* 0x000fe400078ec0ff */
[----:B------:R-:W-:-:S05]  /*04a0*/  LOP3.LUT R3, R2, 0x1c, RZ, 0xc0, !PT ;  /* 0x0000001c02037812 */ /* 0x000fca00078ec0ff */
[----:B------:R-:W-:-:S05]  /*04b0*/  IMAD.IADD R3, R8, 0x1, R3 ;  /* 0x0000000108037824 */ /* 0x000fca00078e0203 */
[----:B------:R-:W-:Y:S01]  /*04c0*/  LEA R4, R3, UR4, 0x2 ;  /* 0x0000000403047c11 */ /* 0x000fe2000f8e10ff */
[----:B------:R-:W-:Y:S01]  /*04d0*/  IMAD.SHL.U32 R18, R18, 0x4, RZ ;  /* 0x0000000412127824 */ /* 0x000fe200078e00ff */
[----:B------:R-:W0:Y:S04]  /*04e0*/  LDC.64 R2, c[0x0][0x218] ;  /* 0x00008600ff027b82 */ /* 0x000e280000000a00 */
[----:B------:R-:W-:-:S04]  /*04f0*/  LOP3.LUT R18, R19, 0x3c, R18, 0xf8, !PT ;  /* 0x0000003c13127812 */ /* 0x000fc800078ef812 */
[----:B------:R-:W-:-:S04]  /*0500*/  SHF.R.S32.HI R9, RZ, 0x1f, R18 ;  /* 0x0000001fff097819 */ /* 0x000fc80000011412 */
[----:B------:R-:W-:-:S04]  /*0510*/  LEA.HI R9, R9, R18, RZ, 0x9 ;  /* 0x0000001209097211 */ /* 0x000fc800078f48ff */
[----:B------:R-:W-:Y:S02]  /*0520*/  LOP3.LUT R11, R9, 0xfffffe00, RZ, 0xc0, !PT ;  /* 0xfffffe00090b7812 */ /* 0x000fe400078ec0ff */
[----:B------:R-:W-:Y:S02]  /*0530*/  LOP3.LUT R12, R8, 0x200, RZ, 0xfc, !PT ;  /* 0x00000200080c7812 */ /* 0x000fe400078efcff */
[----:B------:R-:W-:Y:S01]  /*0540*/  SHF.R.S32.HI R10, RZ, 0x9, R9 ;  /* 0x00000009ff0a7819 */ /* 0x000fe20000011409 */
[C---:B------:R-:W-:Y:S01]  /*0550*/  IMAD.IADD R11, R18.reuse, 0x1, -R11 ;  /* 0x00000001120b7824 */ /* 0x040fe200078e0a0b */
[----:B------:R-:W-:Y:S02]  /*0560*/  ISETP.GE.AND P0, PT, R18, 0x40000, PT ;  /* 0x000400001200780c */ /* 0x000fe40003f06270 */
[----:B------:R-:W-:Y:S02]  /*0570*/  LOP3.LUT R9, R15, R0, RZ, 0xfc, !PT ;  /* 0x000000000f097212 */ /* 0x000fe400078efcff */
[----:B------:R-:W-:-:S02]  /*0580*/  LOP3.LUT R0, R15, 0x8, R0, 0xfe, !PT ;  /* 0x000000080f007812 */ /* 0x000fc400078efe00 */
[----:B------:R-:W-:Y:S01]  /*0590*/  SHF.R.U32.HI R12, RZ, 0x4, R12 ;  /* 0x00000004ff0c7819 */ /* 0x000fe2000001160c */
[----:B------:R-:W-:Y:S01]  /*05a0*/  IMAD R10, R10, 0x1200, R11 ;  /* 0x000012000a0a7824 */ /* 0x000fe200078e020b */
[C---:B------:R-:W-:Y:S02]  /*05b0*/  ISETP.LT.AND P1, PT, R9.reuse, 0x9, !P0 ;  /* 0x000000090900780c */ /* 0x040fe40004721270 */
[----:B------:R-:W-:Y:S02]  /*05c0*/  ISETP.LT.AND P0, PT, R0, 0x9, !P0 ;  /* 0x000000090000780c */ /* 0x000fe40004701270 */
[----:B------:R-:W-:Y:S01]  /*05d0*/  LOP3.LUT R11, R12, 0x3c, RZ, 0xc0, !PT ;  /* 0x0000003c0c0b7812 */ /* 0x000fe200078ec0ff */
[----:B------:R-:W-:-:S04]  /*05e0*/  IMAD R9, R9, 0x200, R10 ;  /* 0x0000020009097824 */ /* 0x000fc800078e020a */
[----:B------:R-:W-:Y:S02]  /*05f0*/  IMAD.IADD R11, R8, 0x1, R11 ;  /* 0x00000001080b7824 */ /* 0x000fe400078e020b */
[----:B0-----:R-:W-:-:S03]  /*0600*/  IMAD.WIDE R8, R9, 0x4, R2 ;  /* 0x0000000409087825 */ /* 0x001fc600078e0202 */
[----:B------:R-:W-:Y:S01]  /*0610*/  LEA R11, R11, UR4, 0x2 ;  /* 0x000000040b0b7c11 */ /* 0x000fe2000f8e10ff */
[----:B--2---:R-:W-:Y:S04]  /*0620*/  STS [R13+0x20], R14 ;  /* 0x0000200e0d007388 */ /* 0x004fe80000000800 */
[----:B---3--:R-:W-:Y:S04]  /*0630*/  STS [R13+0x40], R20 ;  /* 0x000040140d007388 */ /* 0x008fe80000000800 */
[----:B----4-:R-:W-:Y:S04]  /*0640*/  STS [R13+0x60], R21 ;  /* 0x000060150d007388 */ /* 0x010fe80000000800 */
[----:B-----5:R-:W-:Y:S04]  /*0650*/  STS [R13+0x80], R22 ;  /* 0x000080160d007388 */ /* 0x020fe80000000800 */
[----:B------:R-:W-:Y:S04]  /*0660*/  STS [R13+0xa0], R24 ;  /* 0x0000a0180d007388 */ /* 0x000fe80000000800 */
[----:B------:R-:W-:Y:S04]  /*0670*/  STS [R13+0xc0], R23 ;  /* 0x0000c0170d007388 */ /* 0x000fe80000000800 */
[----:B------:R-:W-:Y:S04]  /*0680*/  STS [R13], R26 ;  /* 0x0000001a0d007388 */ /* 0x000fe80000000800 */
[----:B------:R-:W-:Y:S01]  /*0690*/  STS [R13+0xe0], R25 ;  /* 0x0000e0190d007388 */ /* 0x000fe20000000800 */
[----:B------:R-:W-:Y:S06]  /*06a0*/  BAR.SYNC.DEFER_BLOCKING 0x0 ;  /* 0x0000000000007b1d */ /* 0x000fec0000010000 */
[----:B------:R-:W0:Y:S04]  /*06b0*/  LDS.128 R4, [R4] ;  /* 0x0000000004047984 */ /* 0x000e280000000c00 */
[----:B0-----:R0:W-:Y:S02]  /*06c0*/  @P1 STG.E.128 desc[UR6][R8.64], R4 ;  /* 0x0000000408001986 */ /* 0x0011e4000c101d06 */
[----:B0-----:R-:W-:Y:S05]  /*06d0*/  @!P0 EXIT ;  /* 0x000000000000894d */ /* 0x001fea0003800000 */
[----:B------:R-:W1:Y:S01]  /*06e0*/  LDS.128 R12, [R11+0x800] ;  /* 0x000800000b0c7984 */ /* 0x000e620000000c00 */
[----:B0-----:R-:W-:-:S04]  /*06f0*/  IMAD R5, R0, 0x200, R10 ;  /* 0x0000020000057824 */ /* 0x001fc800078e020a */
[----:B------:R-:W-:-:S05]  /*0700*/  IMAD.WIDE R2, R5, 0x4, R2 ;  /* 0x0000000405027825 */ /* 0x000fca00078e0202 */
[----:B-1----:R-:W-:Y:S01]  /*0710*/  STG.E.128 desc[UR6][R2.64], R12 ;  /* 0x0000000c02007986 */ /* 0x002fe2000c101d06 */
[----:B------:R-:W-:Y:S05]  /*0720*/  EXIT ;  /* 0x000000000000794d */ /* 0x000fea0003800000 */
.L_x_0:
[----:B------:R-:W-:-:S00]  /*0730*/  BRA `(.L_x_0) ;  /* 0xfffffffc00fc7947 */ /* 0x000fc0000383ffff */
[----:B------:R-:W-:-:S00]  /*0740*/  NOP ;  /* 0x0000000000007918 */ /* 0x000fc00000000000 */
        /* <DEDUP_REMOVED lines=11> */
.L_x_1:


//--------------------- .nv.shared.triton_poi_fused_convolution_div_max_pool2d_with_indices_relu_sub_21 --------------------------
	.section	.nv.shared.triton_poi_fused_convolution_div_max_pool2d_with_indices_relu_sub_21,"aw",@nobits
	.sectionflags	@""
	.align	16
	.zero		1024


//--------------------- .nv.constant0.triton_poi_fused_convolution_div_max_pool2d_with_indices_relu_sub_21 --------------------------
	.section	.nv.constant0.triton_poi_fused_convolution_div_max_pool2d_with_indices_relu_sub_21,"a",@progbits
	.sectionflags	@""
	.align	4
.nv.constant0.triton_poi_fused_convolution_div_max_pool2d_with_indices_relu_sub_21:
	.zero		552
